//
// Generated by NVIDIA NVVM Compiler
//
// Compiler Build ID: CL-36424714
// Cuda compilation tools, release 13.0, V13.0.88
// Based on NVVM 20.0.0
//

.version 9.0
.target sm_100
.address_size 64

	// .globl	_Z15wmmaNaiveKernelPK6__halfS1_PS_mmm

.visible .entry _Z15wmmaNaiveKernelPK6__halfS1_PS_mmm(
	.param .u64 .ptr .align 1 _Z15wmmaNaiveKernelPK6__halfS1_PS_mmm_param_0,
	.param .u64 .ptr .align 1 _Z15wmmaNaiveKernelPK6__halfS1_PS_mmm_param_1,
	.param .u64 .ptr .align 1 _Z15wmmaNaiveKernelPK6__halfS1_PS_mmm_param_2,
	.param .u64 _Z15wmmaNaiveKernelPK6__halfS1_PS_mmm_param_3,
	.param .u64 _Z15wmmaNaiveKernelPK6__halfS1_PS_mmm_param_4,
	.param .u64 _Z15wmmaNaiveKernelPK6__halfS1_PS_mmm_param_5
)
{
	.reg .pred 	%p<10>;
	.reg .b16 	%rs<2>;
	.reg .b32 	%r<150>;
	.reg .b64 	%rd<71>;
	.reg .b64 	%fd<2>;

	ld.param.u64 	%rd30, [_Z15wmmaNaiveKernelPK6__halfS1_PS_mmm_param_0];
	ld.param.u64 	%rd31, [_Z15wmmaNaiveKernelPK6__halfS1_PS_mmm_param_1];
	ld.param.u64 	%rd32, [_Z15wmmaNaiveKernelPK6__halfS1_PS_mmm_param_3];
	ld.param.u64 	%rd28, [_Z15wmmaNaiveKernelPK6__halfS1_PS_mmm_param_4];
	ld.param.u64 	%rd29, [_Z15wmmaNaiveKernelPK6__halfS1_PS_mmm_param_5];
	cvta.to.global.u64 	%rd1, %rd31;
	cvta.to.global.u64 	%rd2, %rd30;
	and.b64  	%rd33, %rd29, 15;
	setp.ne.s64 	%p1, %rd33, 0;
	shr.u64 	%rd34, %rd29, 4;
	selp.u64 	%rd35, 1, 0, %p1;
	add.s64 	%rd3, %rd34, %rd35;
	mov.u32 	%r1, %ctaid.y;
	shl.b32 	%r33, %r1, 4;
	cvt.u64.u32 	%rd4, %r33;
	mov.u32 	%r34, %ctaid.x;
	shl.b32 	%r35, %r34, 4;
	cvt.u64.u32 	%rd5, %r35;
	setp.le.u64 	%p2, %rd32, %rd4;
	setp.le.u64 	%p3, %rd28, %rd5;
	or.pred  	%p4, %p2, %p3;
	@%p4 bra 	$L__BB0_9;
	mov.f64 	%fd1, 0d0000000000000000;
	// begin inline asm
	{  cvt.rn.f16.f64 %rs1, %fd1;}

	// end inline asm
	mov.b32 	%r146, {%rs1, %rs1};
	setp.eq.s64 	%p5, %rd3, 0;
	mov.u32 	%r147, %r146;
	mov.u32 	%r148, %r146;
	mov.u32 	%r149, %r146;
	@%p5 bra 	$L__BB0_8;
	cvt.u32.u64 	%r3, %rd29;
	cvt.u32.u64 	%r4, %rd28;
	and.b64  	%rd68, %rd3, 3;
	setp.lt.u64 	%p6, %rd3, 4;
	mov.b64 	%rd67, 0;
	mov.u32 	%r147, %r146;
	mov.u32 	%r148, %r146;
	mov.u32 	%r149, %r146;
	@%p6 bra 	$L__BB0_5;
	and.b64  	%rd67, %rd3, 2305843009213693948;
	cvt.u64.u32 	%rd37, %r1;
	mul.lo.s64 	%rd38, %rd29, %rd37;
	shl.b64 	%rd39, %rd38, 5;
	add.s64 	%rd40, %rd39, %rd2;
	add.s64 	%rd65, %rd40, 64;
	shl.b64 	%rd9, %rd28, 5;
	shl.b64 	%rd41, %rd5, 1;
	add.s64 	%rd64, %rd1, %rd41;
	mov.u64 	%rd66, %rd67;
	mov.u32 	%r147, %r146;
	mov.u32 	%r148, %r146;
	mov.u32 	%r149, %r146;
$L__BB0_4:
	.pragma "nounroll";
	add.s64 	%rd42, %rd65, -64;
	wmma.load.a.sync.aligned.row.m16n16k16.global.f16 	{%r37, %r38, %r39, %r40, %r41, %r42, %r43, %r44}, [%rd42], %r3;
	wmma.load.b.sync.aligned.row.m16n16k16.global.f16 	{%r45, %r46, %r47, %r48, %r49, %r50, %r51, %r52}, [%rd64], %r4;
	wmma.mma.sync.aligned.row.row.m16n16k16.f16.f16 {%r53, %r54, %r55, %r56}, {%r37, %r38, %r39, %r40, %r41, %r42, %r43, %r44}, {%r45, %r46, %r47, %r48, %r49, %r50, %r51, %r52}, {%r149, %r148, %r147, %r146};
	add.s64 	%rd43, %rd65, -32;
	wmma.load.a.sync.aligned.row.m16n16k16.global.f16 	{%r57, %r58, %r59, %r60, %r61, %r62, %r63, %r64}, [%rd43], %r3;
	add.s64 	%rd44, %rd64, %rd9;
	wmma.load.b.sync.aligned.row.m16n16k16.global.f16 	{%r65, %r66, %r67, %r68, %r69, %r70, %r71, %r72}, [%rd44], %r4;
	wmma.mma.sync.aligned.row.row.m16n16k16.f16.f16 {%r73, %r74, %r75, %r76}, {%r57, %r58, %r59, %r60, %r61, %r62, %r63, %r64}, {%r65, %r66, %r67, %r68, %r69, %r70, %r71, %r72}, {%r53, %r54, %r55, %r56};
	wmma.load.a.sync.aligned.row.m16n16k16.global.f16 	{%r77, %r78, %r79, %r80, %r81, %r82, %r83, %r84}, [%rd65], %r3;
	shl.b64 	%rd45, %rd28, 6;
	add.s64 	%rd46, %rd64, %rd45;
	wmma.load.b.sync.aligned.row.m16n16k16.global.f16 	{%r85, %r86, %r87, %r88, %r89, %r90, %r91, %r92}, [%rd46], %r4;
	wmma.mma.sync.aligned.row.row.m16n16k16.f16.f16 {%r93, %r94, %r95, %r96}, {%r77, %r78, %r79, %r80, %r81, %r82, %r83, %r84}, {%r85, %r86, %r87, %r88, %r89, %r90, %r91, %r92}, {%r73, %r74, %r75, %r76};
	add.s64 	%rd47, %rd65, 32;
	wmma.load.a.sync.aligned.row.m16n16k16.global.f16 	{%r97, %r98, %r99, %r100, %r101, %r102, %r103, %r104}, [%rd47], %r3;
	mad.lo.s64 	%rd48, %rd28, 96, %rd64;
	wmma.load.b.sync.aligned.row.m16n16k16.global.f16 	{%r105, %r106, %r107, %r108, %r109, %r110, %r111, %r112}, [%rd48], %r4;
	wmma.mma.sync.aligned.row.row.m16n16k16.f16.f16 {%r149, %r148, %r147, %r146}, {%r97, %r98, %r99, %r100, %r101, %r102, %r103, %r104}, {%r105, %r106, %r107, %r108, %r109, %r110, %r111, %r112}, {%r93, %r94, %r95, %r96};
	add.s64 	%rd66, %rd66, -4;
	add.s64 	%rd65, %rd65, 128;
	shl.b64 	%rd49, %rd28, 7;
	add.s64 	%rd64, %rd64, %rd49;
	setp.ne.s64 	%p7, %rd66, 0;
	@%p7 bra 	$L__BB0_4;
$L__BB0_5:
	setp.eq.s64 	%p8, %rd68, 0;
	@%p8 bra 	$L__BB0_8;
	mul.lo.s64 	%rd50, %rd67, %rd28;
	shl.b64 	%rd51, %rd50, 5;
	shl.b64 	%rd52, %rd5, 1;
	add.s64 	%rd53, %rd51, %rd52;
	add.s64 	%rd70, %rd1, %rd53;
	shl.b64 	%rd19, %rd28, 5;
	cvt.u64.u32 	%rd54, %r1;
	mul.lo.s64 	%rd55, %rd29, %rd54;
	shl.b64 	%rd56, %rd55, 5;
	shl.b64 	%rd57, %rd67, 5;
	add.s64 	%rd58, %rd56, %rd57;
	add.s64 	%rd69, %rd2, %rd58;
$L__BB0_7:
	.pragma "nounroll";
	wmma.load.a.sync.aligned.row.m16n16k16.global.f16 	{%r113, %r114, %r115, %r116, %r117, %r118, %r119, %r120}, [%rd69], %r3;
	wmma.load.b.sync.aligned.row.m16n16k16.global.f16 	{%r121, %r122, %r123, %r124, %r125, %r126, %r127, %r128}, [%rd70], %r4;
	wmma.mma.sync.aligned.row.row.m16n16k16.f16.f16 {%r149, %r148, %r147, %r146}, {%r113, %r114, %r115, %r116, %r117, %r118, %r119, %r120}, {%r121, %r122, %r123, %r124, %r125, %r126, %r127, %r128}, {%r149, %r148, %r147, %r146};
	add.s64 	%rd70, %rd70, %rd19;
	add.s64 	%rd69, %rd69, 32;
	add.s64 	%rd68, %rd68, -1;
	setp.ne.s64 	%p9, %rd68, 0;
	@%p9 bra 	$L__BB0_7;
$L__BB0_8:
	ld.param.u64 	%rd63, [_Z15wmmaNaiveKernelPK6__halfS1_PS_mmm_param_2];
	mad.lo.s64 	%rd59, %rd28, %rd4, %rd5;
	cvta.to.global.u64 	%rd60, %rd63;
	shl.b64 	%rd61, %rd59, 1;
	add.s64 	%rd62, %rd60, %rd61;
	cvt.u32.u64 	%r129, %rd28;
	wmma.store.d.sync.aligned.row.m16n16k16.global.f16 	[%rd62], {%r149, %r148, %r147, %r146}, %r129;
$L__BB0_9:
	ret;

}


// ===== COMPILED SASS (sm_100) =====

	.target	sm_100

	.elftype	@"ET_EXEC"


//--------------------- .note.nv.tkinfo           --------------------------
	.section	.note.nv.tkinfo,"",@"SHT_NOTE"
	.sectionflags	@"SHF_NOTE_NV_TKINFO"
	.tkinfo
        /*0018*/ 	.word	0x00000002
        /*0030*/ 	.string	""
        /*0030*/ 	.string	"ptxas"
        /*0030*/ 	.string	"Cuda compilation tools, release 13.0, V13.0.88"
        /*0030*/ 	.string	"Build cuda_13.0.r13.0/compiler.36424714_0"
        /*0030*/ 	.string	"-arch sm_100 -m 64 "



//--------------------- .note.nv.cuinfo           --------------------------
	.section	.note.nv.cuinfo,"",@"SHT_NOTE"
	.sectionflags	@"SHF_NOTE_NV_CUINFO"
        /*0018*/ 	.short	0x0002
        /*001a*/ 	.short	0x0064
        /*001c*/ 	.short	0x0082
	.zero		2


//--------------------- .nv.info                  --------------------------
	.section	.nv.info,"",@"SHT_CUDA_INFO"
	.align	4


	//----- nvinfo : EIATTR_REGCOUNT
	.align		4
        /*0000*/ 	.byte	0x04, 0x2f
        /*0002*/ 	.short	(.L_1 - .L_0)
	.align		4
.L_0:
        /*0004*/ 	.word	index@(_Z15wmmaNaiveKernelPK6__halfS1_PS_mmm)
        /*0008*/ 	.word	0x00000020


	//----- nvinfo : EIATTR_FRAME_SIZE
	.align		4
.L_1:
        /*000c*/ 	.byte	0x04, 0x11
        /*000e*/ 	.short	(.L_3 - .L_2)
	.align		4
.L_2:
        /*0010*/ 	.word	index@(_Z15wmmaNaiveKernelPK6__halfS1_PS_mmm)
        /*0014*/ 	.word	0x00000000


	//----- nvinfo : EIATTR_MIN_STACK_SIZE
	.align		4
.L_3:
        /*0018*/ 	.byte	0x04, 0x12
        /*001a*/ 	.short	(.L_5 - .L_4)
	.align		4
.L_4:
        /*001c*/ 	.word	index@(_Z15wmmaNaiveKernelPK6__halfS1_PS_mmm)
        /*0020*/ 	.word	0x00000000
.L_5:


//--------------------- .nv.compat                --------------------------
	.section	.nv.compat,"",@"SHT_CUDA_COMPAT_INFO"
	.align	4
        /*0000*/ 	.byte	0x02, 0x09, 0x00, 0x00, 0x02, 0x02, 0x01, 0x00, 0x02, 0x05, 0x05, 0x00, 0x03, 0x07, 0x01, 0x01
        /*0010*/ 	.byte	0x02, 0x03, 0x00, 0x00, 0x02, 0x06, 0x01, 0x00, 0x04, 0x0b, 0x08, 0x00, 0x09, 0x00, 0x00, 0x00
        /*0020*/ 	.byte	0x00, 0x00, 0x00, 0x00


//--------------------- .nv.info._Z15wmmaNaiveKernelPK6__halfS1_PS_mmm --------------------------
	.section	.nv.info._Z15wmmaNaiveKernelPK6__halfS1_PS_mmm,"",@"SHT_CUDA_INFO"
	.sectionflags	@""
	.align	4


	//----- nvinfo : EIATTR_CUDA_API_VERSION
	.align		4
        /*0000*/ 	.byte	0x04, 0x37
        /*0002*/ 	.short	(.L_7 - .L_6)
.L_6:
        /*0004*/ 	.word	0x00000082


	//----- nvinfo : EIATTR_KPARAM_INFO
	.align		4
.L_7:
        /*0008*/ 	.byte	0x04, 0x17
        /*000a*/ 	.short	(.L_9 - .L_8)
.L_8:
        /*000c*/ 	.word	0x00000000
        /*0010*/ 	.short	0x0005
        /*0012*/ 	.short	0x0028
        /*0014*/ 	.byte	0x00, 0xf0, 0x21, 0x00


	//----- nvinfo : EIATTR_KPARAM_INFO
	.align		4
.L_9:
        /*0018*/ 	.byte	0x04, 0x17
        /*001a*/ 	.short	(.L_11 - .L_10)
.L_10:
        /*001c*/ 	.word	0x00000000
        /*0020*/ 	.short	0x0004
        /*0022*/ 	.short	0x0020
        /*0024*/ 	.byte	0x00, 0xf0, 0x21, 0x00


	//----- nvinfo : EIATTR_KPARAM_INFO
	.align		4
.L_11:
        /*0028*/ 	.byte	0x04, 0x17
        /*002a*/ 	.short	(.L_13 - .L_12)
.L_12:
        /*002c*/ 	.word	0x00000000
        /*0030*/ 	.short	0x0003
        /*0032*/ 	.short	0x0018
        /*0034*/ 	.byte	0x00, 0xf0, 0x21, 0x00


	//----- nvinfo : EIATTR_KPARAM_INFO
	.align		4
.L_13:
        /*0038*/ 	.byte	0x04, 0x17
        /*003a*/ 	.short	(.L_15 - .L_14)
.L_14:
        /*003c*/ 	.word	0x00000000
        /*0040*/ 	.short	0x0002
        /*0042*/ 	.short	0x0010
        /*0044*/ 	.byte	0x00, 0xf5, 0x21, 0x00


	//----- nvinfo : EIATTR_KPARAM_INFO
	.align		4
.L_15:
        /*0048*/ 	.byte	0x04, 0x17
        /*004a*/ 	.short	(.L_17 - .L_16)
.L_16:
        /*004c*/ 	.word	0x00000000
        /*0050*/ 	.short	0x0001
        /*0052*/ 	.short	0x0008
        /*0054*/ 	.byte	0x00, 0xf5, 0x21, 0x00


	//----- nvinfo : EIATTR_KPARAM_INFO
	.align		4
.L_17:
        /*0058*/ 	.byte	0x04, 0x17
        /*005a*/ 	.short	(.L_19 - .L_18)
.L_18:
        /*005c*/ 	.word	0x00000000
        /*0060*/ 	.short	0x0000
        /*0062*/ 	.short	0x0000
        /*0064*/ 	.byte	0x00, 0xf5, 0x21, 0x00


	//----- nvinfo : EIATTR_SPARSE_MMA_MASK
	.align		4
.L_19:
        /*0068*/ 	.byte	0x03, 0x50
        /*006a*/ 	.short	0x0000


	//----- nvinfo : EIATTR_WMMA_USED
	.align		4
        /*006c*/ 	.byte	0x01, 0x2b
	.zero		2


	//----- nvinfo : EIATTR_MAXREG_COUNT
	.align		4
        /*0070*/ 	.byte	0x03, 0x1b
        /*0072*/ 	.short	0x00ff


	//----- nvinfo : EIATTR_MERCURY_ISA_VERSION
	.align		4
        /*0074*/ 	.byte	0x03, 0x5f
        /*0076*/ 	.short	0x0101


	//----- nvinfo : EIATTR_VRC_CTA_INIT_COUNT
	.align		4
        /*0078*/ 	.byte	0x02, 0x4a
	.zero		1
	.zero		1


	//----- nvinfo : EIATTR_EXIT_INSTR_OFFSETS
	.align		4
        /*007c*/ 	.byte	0x04, 0x1c
        /*007e*/ 	.short	(.L_21 - .L_20)


	//   ....[0]....
.L_20:
        /*0080*/ 	.word	0x00000100


	//   ....[1]....
        /*0084*/ 	.word	0x00000f90


	//----- nvinfo : EIATTR_CBANK_PARAM_SIZE
	.align		4
.L_21:
        /*0088*/ 	.byte	0x03, 0x19
        /*008a*/ 	.short	0x0030


	//----- nvinfo : EIATTR_PARAM_CBANK
	.align		4
        /*008c*/ 	.byte	0x04, 0x0a
        /*008e*/ 	.short	(.L_23 - .L_22)
	.align		4
.L_22:
        /*0090*/ 	.word	index@(.nv.constant0._Z15wmmaNaiveKernelPK6__halfS1_PS_mmm)
        /*0094*/ 	.short	0x0380
        /*0096*/ 	.short	0x0030


	//----- nvinfo : EIATTR_SW_WAR
	.align		4
.L_23:
        /*0098*/ 	.byte	0x04, 0x36
        /*009a*/ 	.short	(.L_25 - .L_24)
.L_24:
        /*009c*/ 	.word	0x00000008
.L_25:


//--------------------- .nv.callgraph             --------------------------
	.section	.nv.callgraph,"",@"SHT_CUDA_CALLGRAPH"
	.align	4
	.sectionentsize	8
	.align		4
        /*0000*/ 	.word	0x00000000
	.align		4
        /*0004*/ 	.word	0xffffffff
	.align		4
        /*0008*/ 	.word	0x00000000
	.align		4
        /*000c*/ 	.word	0xfffffffe
	.align		4
        /*0010*/ 	.word	0x00000000
	.align		4
        /*0014*/ 	.word	0xfffffffd
	.align		4
        /*0018*/ 	.word	0x00000000
	.align		4
        /*001c*/ 	.word	0xfffffffc


//--------------------- .text._Z15wmmaNaiveKernelPK6__halfS1_PS_mmm --------------------------
	.section	.text._Z15wmmaNaiveKernelPK6__halfS1_PS_mmm,"ax",@progbits
	.align	128
        .global         _Z15wmmaNaiveKernelPK6__halfS1_PS_mmm
        .type           _Z15wmmaNaiveKernelPK6__halfS1_PS_mmm,@function
        .size           _Z15wmmaNaiveKernelPK6__halfS1_PS_mmm,(.L_x_5 - _Z15wmmaNaiveKernelPK6__halfS1_PS_mmm)
        .other          _Z15wmmaNaiveKernelPK6__halfS1_PS_mmm,@"STO_CUDA_ENTRY STV_DEFAULT"
_Z15wmmaNaiveKernelPK6__halfS1_PS_mmm:
.text._Z15wmmaNaiveKernelPK6__halfS1_PS_mmm:
[----:B------:R-:W-:Y:S08]  /*0000*/  LDC R1, c[0x0][0x37c] ;  /* 0x0000df00ff017b82 */ /* 0x000ff00000000800 */
[----:B------:R-:W0:Y:S01]  /*0010*/  S2UR UR7, SR_CTAID.X ;  /* 0x00000000000779c3 */ /* 0x000e220000002500 */
[----:B------:R-:W1:Y:S01]  /*0020*/  LDCU.128 UR8, c[0x0][0x3a0] ;  /* 0x00007400ff0877ac */ /* 0x000e620008000c00 */
[----:B------:R-:W2:Y:S06]  /*0030*/  LDCU.64 UR12, c[0x0][0x398] ;  /* 0x00007300ff0c77ac */ /* 0x000eac0008000a00 */
[----:B------:R-:W3:Y:S01]  /*0040*/  S2UR UR16, SR_CTAID.Y ;  /* 0x00000000001079c3 */ /* 0x000ee20000002600 */
[----:B0-----:R-:W-:-:S04]  /*0050*/  USHF.L.U32 UR7, UR7, 0x4, URZ ;  /* 0x0000000407077899 */ /* 0x001fc800080006ff */
[----:B-1----:R-:W-:Y:S02]  /*0060*/  UISETP.GE.U32.AND UP0, UPT, UR7, UR8, UPT ;  /* 0x000000080700728c */ /* 0x002fe4000bf06070 */
[----:B---3--:R-:W-:Y:S02]  /*0070*/  USHF.L.U32 UR4, UR16, 0x4, URZ ;  /* 0x0000000410047899 */ /* 0x008fe400080006ff */
[----:B------:R-:W-:Y:S02]  /*0080*/  UISETP.GE.U32.AND.EX UP0, UPT, URZ, UR9, UPT, UP0 ;  /* 0x00000009ff00728c */ /* 0x000fe4000bf06100 */
[----:B--2---:R-:W-:Y:S02]  /*0090*/  UISETP.GE.U32.AND UP1, UPT, UR4, UR12, UPT ;  /* 0x0000000c0400728c */ /* 0x004fe4000bf26070 */
[----:B------:R-:W-:Y:S02]  /*00a0*/  USHF.R.U64 UR4, UR10, 0x4, UR11 ;  /* 0x000000040a047899 */ /* 0x000fe4000800120b */
[----:B------:R-:W-:-:S02]  /*00b0*/  UISETP.GE.U32.OR.EX UP0, UPT, URZ, UR13, UP0, UP1 ;  /* 0x0000000dff00728c */ /* 0x000fc40008706510 */
[----:B------:R-:W-:-:S04]  /*00c0*/  ULOP3.LUT UP1, URZ, UR10, 0xf, URZ, 0xc0, !UPT ;  /* 0x0000000f0aff7892 */ /* 0x000fc8000f82c0ff */
[----:B------:R-:W-:Y:S01]  /*00d0*/  PLOP3.LUT P0, PT, PT, PT, UP0, 0x80, 0x8 ;  /* 0x000000000008781c */ /* 0x000fe20003f0f008 */
[----:B------:R-:W-:-:S04]  /*00e0*/  USEL UR12, URZ, 0x1, !UP1 ;  /* 0x00000001ff0c7887 */ /* 0x000fc8000c800000 */
[----:B------:R-:W-:-:S08]  /*00f0*/  UIADD3 UR12, UP0, UPT, UR12, UR4, URZ ;  /* 0x000000040c0c7290 */ /* 0x000fd0000ff1e0ff */
[----:B------:R-:W-:Y:S05]  /*0100*/  @P0 EXIT ;  /* 0x000000000000094d */ /* 0x000fea0003800000 */
[----:B------:R-:W-:Y:S01]  /*0110*/  ULEA.HI.X UR13, UR11, URZ, URZ, 0x1c, UP0 ;  /* 0x000000ff0b0d7291 */ /* 0x000fe200080fe4ff */
[----:B------:R-:W-:Y:S01]  /*0120*/  CS2R R14, SRZ ;  /* 0x00000000000e7805 */ /* 0x000fe2000001ff00 */
[----:B------:R-:W-:Y:S01]  /*0130*/  UISETP.NE.U32.AND UP0, UPT, UR12, URZ, UPT ;  /* 0x000000ff0c00728c */ /* 0x000fe2000bf05070 */
[----:B------:R-:W-:Y:S01]  /*0140*/  CS2R R18, SRZ ;  /* 0x0000000000127805 */ /* 0x000fe2000001ff00 */
[----:B------:R-:W0:Y:S02]  /*0150*/  LDCU.64 UR22, c[0x0][0x358] ;  /* 0x00006b00ff1677ac */ /* 0x000e240008000a00 */
[----:B------:R-:W-:-:S09]  /*0160*/  UISETP.NE.AND.EX UP0, UPT, UR13, URZ, UPT, UP0 ;  /* 0x000000ff0d00728c */ /* 0x000fd2000bf05300 */
[----:B------:R-:W-:Y:S05]  /*0170*/  BRA.U !UP0, `(.L_x_0) ;  /* 0x0000000d082c7547 */ /* 0x000fea000b800000 */
[----:B------:R-:W-:Y:S01]  /*0180*/  UISETP.GE.U32.AND UP1, UPT, UR12, 0x4, UPT ;  /* 0x000000040c00788c */ /* 0x000fe2000bf26070 */
[----:B------:R-:W-:Y:S01]  /*0190*/  IMAD.MOV.U32 R14, RZ, RZ, RZ ;  /* 0x000000ffff0e7224 */ /* 0x000fe200078e00ff */
[----:B------:R-:W-:Y:S01]  /*01a0*/  ULOP3.LUT UR28, UR12, 0x3, URZ, 0xc0, !UPT ;  /* 0x000000030c1c7892 */ /* 0x000fe2000f8ec0ff */
[----:B------:R-:W-:Y:S01]  /*01b0*/  CS2R R18, SRZ ;  /* 0x0000000000127805 */ /* 0x000fe2000001ff00 */
[----:B------:R-:W-:Y:S02]  /*01c0*/  UISETP.GE.U32.AND.EX UP1, UPT, UR13, URZ, UPT, UP1 ;  /* 0x000000ff0d00728c */ /* 0x000fe4000bf26110 */
[----:B------:R-:W-:Y:S01]  /*01d0*/  UISETP.NE.U32.AND UP0, UPT, UR28, URZ, UPT ;  /* 0x000000ff1c00728c */ /* 0x000fe2000bf05070 */
[----:B------:R-:W-:Y:S01]  /*01e0*/  UMOV UR6, URZ ;  /* 0x000000ff00067c82 */ /* 0x000fe20008000000 */
[----:B------:R-:W-:Y:S02]  /*01f0*/  UMOV UR4, URZ ;  /* 0x000000ff00047c82 */ /* 0x000fe40008000000 */
[----:B------:R-:W-:Y:S01]  /*0200*/  UISETP.NE.AND.EX UP0, UPT, UR6, URZ, UPT, UP0 ;  /* 0x000000ff0600728c */ /* 0x000fe2000bf05300 */
[----:B------:R-:W-:-:S02]  /*0210*/  UMOV UR5, URZ ;  /* 0x000000ff00057c82 */ /* 0x000fc40008000000 */
[----:B------:R-:W-:Y:S08]  /*0220*/  BRA.U !UP1, `(.L_x_1) ;  /* 0x0000000909007547 */ /* 0x000ff0000b800000 */
[----:B------:R-:W1:Y:S01]  /*0230*/  S2R R5, SR_LANEID ;  /* 0x0000000000057919 */ /* 0x000e620000000000 */
[----:B------:R-:W2:Y:S01]  /*0240*/  LDCU.128 UR24, c[0x0][0x380] ;  /* 0x00007000ff1877ac */ /* 0x000ea20008000c00 */
[----:B------:R-:W-:Y:S01]  /*0250*/  IMAD.MOV.U32 R17, RZ, RZ, RZ ;  /* 0x000000ffff117224 */ /* 0x000fe200078e00ff */
[----:B------:R-:W-:Y:S01]  /*0260*/  CS2R R18, SRZ ;  /* 0x0000000000127805 */ /* 0x000fe2000001ff00 */
[----:B------:R-:W-:Y:S01]  /*0270*/  IMAD.MOV.U32 R14, RZ, RZ, RZ ;  /* 0x000000ffff0e7224 */ /* 0x000fe200078e00ff */
[----:B------:R-:W-:-:S04]  /*0280*/  UIMAD.WIDE.U32 UR4, UR16, UR10, URZ ;  /* 0x0000000a100472a5 */ /* 0x000fc8000f8e00ff */
[----:B------:R-:W-:Y:S02]  /*0290*/  UIMAD UR19, UR16, UR11, UR5 ;  /* 0x0000000b101372a4 */ /* 0x000fe4000f8e0205 */
[----:B------:R-:W-:Y:S02]  /*02a0*/  USHF.R.U32.HI UR5, URZ, 0x1, UR8 ;  /* 0x00000001ff057899 */ /* 0x000fe40008011608 */
[----:B------:R-:W-:Y:S02]  /*02b0*/  USHF.R.U32.HI UR11, URZ, 0x1, UR10 ;  /* 0x00000001ff0b7899 */ /* 0x000fe4000801160a */
[----:B--2---:R-:W-:Y:S02]  /*02c0*/  ULEA UR18, UP1, UR4, UR24, 0x5 ;  /* 0x0000001804127291 */ /* 0x004fe4000f8228ff */
[----:B------:R-:W-:Y:S02]  /*02d0*/  ULEA UR15, UP2, UR7, UR26, 0x1 ;  /* 0x0000001a070f7291 */ /* 0x000fe4000f8408ff */
[----:B------:R-:W-:-:S02]  /*02e0*/  ULEA.HI.X UR19, UR4, UR25, UR19, 0x5, UP1 ;  /* 0x0000001904137291 */ /* 0x000fc400088f2c13 */
[----:B------:R-:W-:Y:S02]  /*02f0*/  ULOP3.LUT UR4, UR12, 0xfffffffc, URZ, 0xc0, !UPT ;  /* 0xfffffffc0c047892 */ /* 0x000fe4000f8ec0ff */
[----:B------:R-:W-:Y:S02]  /*0300*/  UIADD3 UR18, UP1, UPT, UR18, 0x40, URZ ;  /* 0x0000004012127890 */ /* 0x000fe4000ff3e0ff */
[----:B------:R-:W-:Y:S02]  /*0310*/  ULEA.HI.X UR17, UR7, UR27, URZ, 0x1, UP2 ;  /* 0x0000001b07117291 */ /* 0x000fe400090f0cff */
[----:B------:R-:W-:Y:S01]  /*0320*/  UIADD3.X UR19, UPT, UPT, URZ, UR19, URZ, UP1, !UPT ;  /* 0x00000013ff137290 */ /* 0x000fe20008ffe4ff */
[----:B-1----:R-:W-:Y:S02]  /*0330*/  LOP3.LUT R16, R5, 0x3, RZ, 0xc0, !PT ;  /* 0x0000000305107812 */ /* 0x002fe400078ec0ff */
[----:B------:R-:W-:-:S05]  /*0340*/  SHF.R.U32.HI R5, RZ, 0x2, R5 ;  /* 0x00000002ff057819 */ /* 0x000fca0000011605 */
[----:B------:R-:W-:Y:S01]  /*0350*/  IMAD.WIDE.U32 R2, R5, UR5, R16 ;  /* 0x0000000505027c25 */ /* 0x000fe2000f8e0010 */
[----:B------:R-:W-:-:S03]  /*0360*/  ULOP3.LUT UR5, UR13, 0x1fffffff, URZ, 0xc0, !UPT ;  /* 0x1fffffff0d057892 */ /* 0x000fc6000f8ec0ff */
[----:B------:R-:W-:Y:S01]  /*0370*/  IMAD.WIDE.U32 R16, R5, UR11, R16 ;  /* 0x0000000b05107c25 */ /* 0x000fe2000f8e0010 */
[C---:B------:R-:W-:Y:S01]  /*0380*/  SHF.L.U64.HI R0, R2.reuse, 0x2, R3 ;  /* 0x0000000202007819 */ /* 0x040fe20000010203 */
[----:B------:R-:W-:Y:S02]  /*0390*/  UMOV UR11, UR4 ;  /* 0x00000004000b7c82 */ /* 0x000fe40008000000 */
[----:B------:R-:W-:Y:S01]  /*03a0*/  IMAD.SHL.U32 R2, R2, 0x4, RZ ;  /* 0x0000000402027824 */ /* 0x000fe200078e00ff */
[----:B------:R-:W-:-:S06]  /*03b0*/  UMOV UR14, UR5 ;  /* 0x00000005000e7c82 */ /* 0x000fcc0008000000 */
.L_x_2:
[----:B------:R-:W-:Y:S01]  /*03c0*/  IADD3 R28, P0, PT, R2, UR15, RZ ;  /* 0x0000000f021c7c10 */ /* 0x000fe2000ff1e0ff */
[----:B------:R-:W-:-:S03]  /*03d0*/  IMAD.U32 R11, RZ, RZ, UR8 ;  /* 0x00000008ff0b7e24 */ /* 0x000fc6000f8e00ff */
[----:B------:R-:W-:-:S03]  /*03e0*/  IADD3.X R29, PT, PT, R0, UR17, RZ, P0, !PT ;  /* 0x00000011001d7c10 */ /* 0x000fc600087fe4ff */
[----:B------:R-:W-:Y:S02]  /*03f0*/  IMAD.WIDE.U32 R10, R11, 0x10, R28 ;  /* 0x000000100b0a7825 */ /* 0x000fe400078e001c */
[----:B0-----:R-:W2:Y:S04]  /*0400*/  LDG.E R20, desc[UR22][R28.64] ;  /* 0x000000161c147981 */ /* 0x001ea8000c1e1900 */
[----:B------:R-:W3:Y:S01]  /*0410*/  LDG.E R21, desc[UR22][R10.64] ;  /* 0x000000160a157981 */ /* 0x000ee2000c1e1900 */
[C---:B------:R-:W-:Y:S01]  /*0420*/  SHF.L.U64.HI R3, R16.reuse, 0x2, R17 ;  /* 0x0000000210037819 */ /* 0x040fe20000010211 */
[----:B------:R-:W-:Y:S01]  /*0430*/  IMAD.U32 R27, RZ, RZ, UR10 ;  /* 0x0000000aff1b7e24 */ /* 0x000fe2000f8e00ff */
[----:B------:R-:W-:Y:S01]  /*0440*/  LEA R22, P0, R16, UR18, 0x2 ;  /* 0x0000001210167c11 */ /* 0x000fe2000f8010ff */
[----:B------:R0:W4:Y:S03]  /*0450*/  LDG.E R25, desc[UR22][R10.64+0x10] ;  /* 0x000010160a197981 */ /* 0x000126000c1e1900 */
[----:B------:R-:W-:Y:S01]  /*0460*/  IADD3.X R23, PT, PT, R3, UR19, RZ, P0, !PT ;  /* 0x0000001303177c10 */ /* 0x000fe200087fe4ff */
[----:B------:R-:W5:Y:S02]  /*0470*/  LDG.E R28, desc[UR22][R28.64+0x10] ;  /* 0x000010161c1c7981 */ /* 0x000f64000c1e1900 */
[----:B------:R-:W-:-:S02]  /*0480*/  IMAD.WIDE.U32 R26, R27, 0x10, R22 ;  /* 0x000000101b1a7825 */ /* 0x000fc400078e0016 */
[----:B------:R-:W4:Y:S04]  /*0490*/  LDG.E R4, desc[UR22][R22.64+-0x40] ;  /* 0xffffc01616047981 */ /* 0x000f28000c1e1900 */
[----:B------:R-:W4:Y:S04]  /*04a0*/  LDG.E R6, desc[UR22][R22.64+-0x30] ;  /* 0xffffd01616067981 */ /* 0x000f28000c1e1900 */
[----:B------:R-:W4:Y:S04]  /*04b0*/  LDG.E R5, desc[UR22][R26.64+-0x40] ;  /* 0xffffc0161a057981 */ /* 0x000f28000c1e1900 */
[----:B------:R-:W4:Y:S01]  /*04c0*/  LDG.E R7, desc[UR22][R26.64+-0x30] ;  /* 0xffffd0161a077981 */ /* 0x000f22000c1e1900 */
[----:B------:R-:W-:-:S02]  /*04d0*/  UIMAD.WIDE.U32 UR12, UR8, 0x20, URZ ;  /* 0x00000020080c78a5 */ /* 0x000fc4000f8e00ff */
[----:B------:R-:W-:Y:S02]  /*04e0*/  USHF.L.U32 UR20, UR9, 0x5, URZ ;  /* 0x0000000509147899 */ /* 0x000fe400080006ff */
[----:B------:R-:W-:Y:S02]  /*04f0*/  UIADD3 UR12, UP1, UPT, UR15, UR12, URZ ;  /* 0x0000000c0f0c7290 */ /* 0x000fe4000ff3e0ff */
[----:B------:R-:W-:-:S04]  /*0500*/  UIADD3 UR20, UPT, UPT, UR13, UR20, URZ ;  /* 0x000000140d147290 */ /* 0x000fc8000fffe0ff */
[----:B------:R-:W-:Y:S02]  /*0510*/  PLOP3.LUT P1, PT, PT, PT, UP1, 0x80, 0x8 ;  /* 0x000000000008781c */ /* 0x000fe40003f2f018 */
[----:B------:R-:W-:Y:S01]  /*0520*/  IMAD.U32 R3, RZ, RZ, UR20 ;  /* 0x00000014ff037e24 */ /* 0x000fe2000f8e00ff */
[----:B------:R-:W-:-:S04]  /*0530*/  IADD3 R12, P0, PT, R2, UR12, RZ ;  /* 0x0000000c020c7c10 */ /* 0x000fc8000ff1e0ff */
[----:B------:R-:W-:Y:S01]  /*0540*/  IADD3.X R13, PT, PT, R0, UR17, R3, P0, P1 ;  /* 0x00000011000d7c10 */ /* 0x000fe200087e2403 */
[----:B------:R-:W-:-:S04]  /*0550*/  IMAD.U32 R3, RZ, RZ, UR8 ;  /* 0x00000008ff037e24 */ /* 0x000fc8000f8e00ff */
[----:B0-----:R-:W-:Y:S01]  /*0560*/  IMAD.WIDE.U32 R10, R3, 0x10, R12 ;  /* 0x00000010030a7825 */ /* 0x001fe200078e000c */
[----:B------:R-:W5:Y:S04]  /*0570*/  LDG.E R24, desc[UR22][R12.64] ;  /* 0x000000160c187981 */ /* 0x000f68000c1e1900 */
[----:B------:R-:W5:Y:S04]  /*0580*/  LDG.E R3, desc[UR22][R10.64] ;  /* 0x000000160a037981 */ /* 0x000f68000c1e1900 */
[----:B------:R-:W5:Y:S04]  /*0590*/  LDG.E R12, desc[UR22][R12.64+0x10] ;  /* 0x000010160c0c7981 */ /* 0x000f68000c1e1900 */
[----:B------:R-:W5:Y:S04]  /*05a0*/  LDG.E R13, desc[UR22][R10.64+0x10] ;  /* 0x000010160a0d7981 */ /* 0x000f68000c1e1900 */
[----:B------:R-:W5:Y:S04]  /*05b0*/  LDG.E R10, desc[UR22][R22.64+-0x10] ;  /* 0xfffff016160a7981 */ /* 0x000f68000c1e1900 */
[----:B------:R-:W5:Y:S04]  /*05c0*/  LDG.E R11, desc[UR22][R26.64+-0x10] ;  /* 0xfffff0161a0b7981 */ /* 0x000f68000c1e1900 */
[----:B--2---:R-:W-:Y:S04]  /*05d0*/  MOVM.16.MT88 R8, R20 ;  /* 0x000000001408723a */ /* 0x004fe80000000000 */
[----:B---3--:R-:W4:Y:S02]  /*05e0*/  MOVM.16.MT88 R9, R21 ;  /* 0x000000001509723a */ /* 0x008f240000000000 */
[----:B----4-:R-:W-:Y:S02]  /*05f0*/  HMMA.16816.F16 R18, R4, R8, R18 ;  /* 0x000000080412723c */ /* 0x010fe40000000812 */
[----:B------:R-:W2:Y:S04]  /*0600*/  LDG.E R8, desc[UR22][R22.64+-0x20] ;  /* 0xffffe01616087981 */ /* 0x000ea8000c1e1900 */
[----:B------:R-:W2:Y:S04]  /*0610*/  LDG.E R9, desc[UR22][R26.64+-0x20] ;  /* 0xffffe0161a097981 */ /* 0x000ea8000c1e1900 */
[----:B-----5:R-:W-:Y:S04]  /*0620*/  MOVM.16.MT88 R20, R28 ;  /* 0x000000001c14723a */ /* 0x020fe80000000000 */
[----:B------:R-:W0:Y:S01]  /*0630*/  MOVM.16.MT88 R21, R25 ;  /* 0x000000001915723a */ /* 0x000e220000000000 */
[----:B------:R-:W-:-:S02]  /*0640*/  USHF.L.U64.HI UR13, UR8, 0x6, UR9 ;  /* 0x00000006080d7899 */ /* 0x000fc40008010209 */
[----:B------:R-:W-:Y:S02]  /*0650*/  ULEA UR12, UP1, UR8, UR15, 0x6 ;  /* 0x0000000f080c7291 */ /* 0x000fe4000f8230ff */
[----:B------:R-:W-:-:S04]  /*0660*/  IMAD.U32 R29, RZ, RZ, UR8 ;  /* 0x00000008ff1d7e24 */ /* 0x000fc8000f8e00ff */
[----:B------:R-:W-:Y:S01]  /*0670*/  PLOP3.LUT P1, PT, PT, PT, UP1, 0x80, 0x8 ;  /* 0x000000000008781c */ /* 0x000fe20003f2f018 */
[----:B0-----:R-:W-:Y:S01]  /*0680*/  HMMA.16816.F16 R20, R4, R20, R14 ;  /* 0x000000140414723c */ /* 0x001fe2000000080e */
[----:B------:R-:W-:Y:S04]  /*0690*/  MOVM.16.MT88 R14, R24 ;  /* 0x00000000180e723a */ /* 0x000fe80000000000 */
[----:B------:R0:W2:Y:S01]  /*06a0*/  MOVM.16.MT88 R15, R3 ;  /* 0x00000000030f723a */ /* 0x0000a20000000000 */
[----:B------:R-:W-:Y:S01]  /*06b0*/  IMAD.U32 R5, RZ, RZ, UR13 ;  /* 0x0000000dff057e24 */ /* 0x000fe2000f8e00ff */
[----:B------:R-:W-:-:S04]  /*06c0*/  IADD3 R6, P0, PT, R2, UR12, RZ ;  /* 0x0000000c02067c10 */ /* 0x000fc8000ff1e0ff */
[----:B------:R-:W-:Y:S01]  /*06d0*/  IADD3.X R7, PT, PT, R0, UR17, R5, P0, P1 ;  /* 0x0000001100077c10 */ /* 0x000fe200087e2405 */
[----:B------:R-:W-:Y:S01]  /*06e0*/  UMOV UR12, UR15 ;  /* 0x0000000f000c7c82 */ /* 0x000fe20008000000 */
[----:B------:R-:W-:Y:S01]  /*06f0*/  UMOV UR13, UR17 ;  /* 0x00000011000d7c82 */ /* 0x000fe20008000000 */
[----:B------:R-:W-:Y:S01]  /*0700*/  IMAD.WIDE.U32 R28, R29, 0x10, R6 ;  /* 0x000000101d1c7825 */ /* 0x000fe200078e0006 */
[----:B------:R-:W-:Y:S01]  /*0710*/  MOVM.16.MT88 R12, R12 ;  /* 0x000000000c0c723a */ /* 0x000fe20000000000 */
[----:B------:R-:W-:Y:S02]  /*0720*/  UIMAD UR20, UR9, 0x60, URZ ;  /* 0x00000060091478a4 */ /* 0x000fe4000f8e02ff */
[----:B------:R-:W-:Y:S01]  /*0730*/  UIMAD.WIDE.U32 UR12, UR8, 0x60, UR12 ;  /* 0x00000060080c78a5 */ /* 0x000fe2000f8e000c */
[----:B------:R-:W1:Y:S04]  /*0740*/  MOVM.16.MT88 R13, R13 ;  /* 0x000000000d0d723a */ /* 0x000e680000000000 */
[----:B------:R-:W3:Y:S04]  /*0750*/  LDG.E R5, desc[UR22][R6.64] ;  /* 0x0000001606057981 */ /* 0x000ee8000c1e1900 */
[----:B------:R-:W4:Y:S04]  /*0760*/  LDG.E R4, desc[UR22][R6.64+0x10] ;  /* 0x0000101606047981 */ /* 0x000f28000c1e1900 */
[----:B0-----:R-:W5:Y:S04]  /*0770*/  LDG.E R3, desc[UR22][R28.64+0x10] ;  /* 0x000010161c037981 */ /* 0x001f68000c1e1900 */
[----:B------:R0:W5:Y:S01]  /*0780*/  LDG.E R6, desc[UR22][R28.64] ;  /* 0x000000161c067981 */ /* 0x000162000c1e1900 */
[----:B------:R-:W-:Y:S01]  /*0790*/  IADD3 R24, P0, PT, R2, UR12, RZ ;  /* 0x0000000c02187c10 */ /* 0x000fe2000ff1e0ff */
[----:B--2---:R-:W-:Y:S01]  /*07a0*/  HMMA.16816.F16 R18, R8, R14, R18 ;  /* 0x0000000e0812723c */ /* 0x004fe20000000812 */
[----:B------:R-:W-:Y:S01]  /*07b0*/  IMAD.U32 R15, RZ, RZ, UR20 ;  /* 0x00000014ff0f7e24 */ /* 0x000fe2000f8e00ff */
[----:B------:R-:W2:Y:S04]  /*07c0*/  LDG.E R14, desc[UR22][R22.64+0x30] ;  /* 0x00003016160e7981 */ /* 0x000ea8000c1e1900 */
[----:B------:R-:W-:Y:S01]  /*07d0*/  IADD3.X R25, PT, PT, R0, UR13, R15, P0, !PT ;  /* 0x0000000d00197c10 */ /* 0x000fe200087fe40f */
[----:B------:R-:W-:-:S04]  /*07e0*/  IMAD.U32 R15, RZ, RZ, UR8 ;  /* 0x00000008ff0f7e24 */ /* 0x000fc8000f8e00ff */
[----:B0-----:R-:W-:Y:S01]  /*07f0*/  IMAD.WIDE.U32 R28, R15, 0x10, R24 ;  /* 0x000000100f1c7825 */ /* 0x001fe200078e0018 */
[----:B------:R-:W2:Y:S01]  /*0800*/  LDG.E R7, desc[UR22][R24.64] ;  /* 0x0000001618077981 */ /* 0x000ea2000c1e1900 */
[----:B-1----:R-:W-:Y:S03]  /*0810*/  HMMA.16816.F16 R20, R8, R12, R20 ;  /* 0x0000000c0814723c */ /* 0x002fe60000000814 */
[----:B------:R-:W2:Y:S04]  /*0820*/  LDG.E R8, desc[UR22][R22.64] ;  /* 0x0000001616087981 */ /* 0x000ea8000c1e1900 */
[----:B------:R-:W2:Y:S04]  /*0830*/  LDG.E R10, desc[UR22][R22.64+0x10] ;  /* 0x00001016160a7981 */ /* 0x000ea8000c1e1900 */
[----:B------:R-:W2:Y:S04]  /*0840*/  LDG.E R24, desc[UR22][R24.64+0x10] ;  /* 0x0000101618187981 */ /* 0x000ea8000c1e1900 */
[----:B------:R-:W2:Y:S04]  /*0850*/  LDG.E R9, desc[UR22][R26.64] ;  /* 0x000000161a097981 */ /* 0x000ea8000c1e1900 */
[----:B------:R-:W2:Y:S04]  /*0860*/  LDG.E R11, desc[UR22][R26.64+0x10] ;  /* 0x000010161a0b7981 */ /* 0x000ea8000c1e1900 */
[----:B------:R-:W2:Y:S04]  /*0870*/  LDG.E R25, desc[UR22][R28.64] ;  /* 0x000000161c197981 */ /* 0x000ea8000c1e1900 */
[----:B------:R3:W2:Y:S04]  /*0880*/  LDG.E R12, desc[UR22][R22.64+0x20] ;  /* 0x00002016160c7981 */ /* 0x0006a8000c1e1900 */
[----:B------:R-:W2:Y:S04]  /*0890*/  LDG.E R13, desc[UR22][R26.64+0x20] ;  /* 0x000020161a0d7981 */ /* 0x000ea8000c1e1900 */
[----:B------:R-:W2:Y:S04]  /*08a0*/  LDG.E R28, desc[UR22][R28.64+0x10] ;  /* 0x000010161c1c7981 */ /* 0x000ea8000c1e1900 */
[----:B------:R4:W2:Y:S04]  /*08b0*/  LDG.E R15, desc[UR22][R26.64+0x30] ;  /* 0x000030161a0f7981 */ /* 0x0008a8000c1e1900 */
[----:B---3--:R-:W-:Y:S04]  /*08c0*/  MOVM.16.MT88 R22, R5 ;  /* 0x000000000516723a */ /* 0x008fe80000000000 */
[----:B----4-:R-:W-:Y:S04]  /*08d0*/  MOVM.16.MT88 R26, R4 ;  /* 0x00000000041a723a */ /* 0x010fe80000000000 */
[----:B-----5:R-:W-:Y:S04]  /*08e0*/  MOVM.16.MT88 R27, R3 ;  /* 0x00000000031b723a */ /* 0x020fe80000000000 */
[----:B------:R-:W0:Y:S01]  /*08f0*/  MOVM.16.MT88 R23, R6 ;  /* 0x000000000617723a */ /* 0x000e220000000000 */
[----:B------:R-:W-:-:S04]  /*0900*/  UIADD3 UR11, UP1, UPT, UR11, -0x4, URZ ;  /* 0xfffffffc0b0b7890 */ /* 0x000fc8000ff3e0ff */
[----:B------:R-:W-:Y:S02]  /*0910*/  UIADD3.X UR14, UPT, UPT, UR14, -0x1, URZ, UP1, !UPT ;  /* 0xffffffff0e0e7890 */ /* 0x000fe40008ffe4ff */
[----:B------:R-:W-:-:S04]  /*0920*/  UISETP.NE.U32.AND UP1, UPT, UR11, URZ, UPT ;  /* 0x000000ff0b00728c */ /* 0x000fc8000bf25070 */
[----:B------:R-:W-:Y:S02]  /*0930*/  UISETP.NE.AND.EX UP1, UPT, UR14, URZ, UPT, UP1 ;  /* 0x000000ff0e00728c */ /* 0x000fe4000bf25310 */
[----:B------:R-:W-:Y:S02]  /*0940*/  USHF.L.U64.HI UR12, UR8, 0x7, UR9 ;  /* 0x00000007080c7899 */ /* 0x000fe40008010209 */
[----:B------:R-:W-:Y:S02]  /*0950*/  UIADD3 UR18, UP2, UPT, UR18, 0x80, URZ ;  /* 0x0000008012127890 */ /* 0x000fe4000ff5e0ff */
[----:B------:R-:W-:Y:S02]  /*0960*/  ULEA UR15, UP3, UR8, UR15, 0x7 ;  /* 0x0000000f080f7291 */ /* 0x000fe4000f8638ff */
[----:B------:R-:W-:Y:S02]  /*0970*/  UIADD3.X UR19, UPT, UPT, URZ, UR19, URZ, UP2, !UPT ;  /* 0x00000013ff137290 */ /* 0x000fe400097fe4ff */
[----:B------:R-:W-:Y:S01]  /*0980*/  UIADD3.X UR17, UPT, UPT, UR17, UR12, URZ, UP3, !UPT ;  /* 0x0000000c11117290 */ /* 0x000fe20009ffe4ff */
[----:B--2---:R-:W-:Y:S04]  /*0990*/  MOVM.16.MT88 R4, R7 ;  /* 0x000000000704723a */ /* 0x004fe80000000000 */
[----:B------:R-:W-:Y:S01]  /*09a0*/  MOVM.16.MT88 R24, R24 ;  /* 0x000000001818723a */ /* 0x000fe20000000000 */
[C---:B0-----:R-:W-:Y:S03]  /*09b0*/  HMMA.16816.F16 R18, R8.reuse, R22, R18 ;  /* 0x000000160812723c */ /* 0x041fe60000000812 */
[----:B------:R-:W0:Y:S05]  /*09c0*/  MOVM.16.MT88 R5, R25 ;  /* 0x000000001905723a */ /* 0x000e2a0000000000 */
[----:B------:R-:W-:Y:S01]  /*09d0*/  HMMA.16816.F16 R20, R8, R26, R20 ;  /* 0x0000001a0814723c */ /* 0x000fe20000000814 */
[----:B------:R-:W1:Y:S11]  /*09e0*/  MOVM.16.MT88 R25, R28 ;  /* 0x000000001c19723a */ /* 0x000e760000000000 */
[C---:B0-----:R-:W-:Y:S08]  /*09f0*/  HMMA.16816.F16 R18, R12.reuse, R4, R18 ;  /* 0x000000040c12723c */ /* 0x041ff00000000812 */
[----:B-1----:R-:W-:Y:S01]  /*0a00*/  HMMA.16816.F16 R14, R12, R24, R20 ;  /* 0x000000180c0e723c */ /* 0x002fe20000000814 */
[----:B------:R-:W-:-:S04]  /*0a10*/  NOP ;  /* 0x0000000000007918 */ /* 0x000fc80000000000 */
[----:B------:R-:W-:-:S15]  /*0a20*/  BRA.U UP1, `(.L_x_2) ;  /* 0xfffffff901647547 */ /* 0x000fde000b83ffff */
.L_x_1:
[----:B------:R-:W-:Y:S05]  /*0a30*/  BRA.U !UP0, `(.L_x_0) ;  /* 0x0000000108fc7547 */ /* 0x000fea000b800000 */
[----:B------:R-:W1:Y:S01]  /*0a40*/  S2R R0, SR_LANEID ;  /* 0x0000000000007919 */ /* 0x000e620000000000 */
[----:B------:R-:W2:Y:S01]  /*0a50*/  LDCU UR24, c[0x0][0x3ac] ;  /* 0x00007580ff1877ac */ /* 0x000ea20008000800 */
[----:B------:R-:W-:Y:S01]  /*0a60*/  IMAD.MOV.U32 R3, RZ, RZ, RZ ;  /* 0x000000ffff037224 */ /* 0x000fe200078e00ff */
[----:B------:R-:W3:Y:S01]  /*0a70*/  LDCU.128 UR12, c[0x0][0x380] ;  /* 0x00007000ff0c77ac */ /* 0x000ee20008000c00 */
[----:B------:R-:W-:Y:S02]  /*0a80*/  UIMAD UR17, UR5, UR8, URZ ;  /* 0x00000008051172a4 */ /* 0x000fe4000f8e02ff */
[----:B------:R-:W-:Y:S02]  /*0a90*/  USHF.L.U64.HI UR11, UR4, 0x5, UR5 ;  /* 0x00000005040b7899 */ /* 0x000fe40008010205 */
[----:B------:R-:W-:Y:S02]  /*0aa0*/  UIMAD.WIDE.U32 UR20, UR16, UR10, URZ ;  /* 0x0000000a101472a5 */ /* 0x000fe4000f8e00ff */
[----:B------:R-:W-:-:S02]  /*0ab0*/  USHF.L.U32 UR5, UR4, 0x5, URZ ;  /* 0x0000000504057899 */ /* 0x000fc400080006ff */
[----:B------:R-:W-:Y:S02]  /*0ac0*/  UIMAD.WIDE.U32 UR18, UR4, UR8, URZ ;  /* 0x00000008041272a5 */ /* 0x000fe4000f8e00ff */
[----:B------:R-:W-:Y:S02]  /*0ad0*/  UIMAD UR17, UR4, UR9, UR17 ;  /* 0x00000009041172a4 */ /* 0x000fe4000f8e0211 */
[----:B------:R-:W-:Y:S02]  /*0ae0*/  USHF.R.U32.HI UR25, URZ, 0x1, UR10 ;  /* 0x00000001ff197899 */ /* 0x000fe4000801160a */
[----:B------:R-:W-:Y:S02]  /*0af0*/  ULEA UR4, UP1, UR20, UR5, 0x5 ;  /* 0x0000000514047291 */ /* 0x000fe4000f8228ff */
[----:B------:R-:W-:Y:S02]  /*0b00*/  USHF.R.U32.HI UR26, URZ, 0x1, UR8 ;  /* 0x00000001ff1a7899 */ /* 0x000fe40008011608 */
[----:B------:R-:W-:-:S02]  /*0b10*/  USHF.L.U32 UR5, UR18, 0x5, URZ ;  /* 0x0000000512057899 */ /* 0x000fc400080006ff */
[----:B------:R-:W-:Y:S02]  /*0b20*/  UIADD3 UR17, UPT, UPT, UR19, UR17, URZ ;  /* 0x0000001113117290 */ /* 0x000fe4000fffe0ff */
[----:B--2---:R-:W-:Y:S01]  /*0b30*/  UIMAD UR21, UR16, UR24, UR21 ;  /* 0x00000018101572a4 */ /* 0x004fe2000f8e0215 */
[----:B-1----:R-:W-:Y:S01]  /*0b40*/  LOP3.LUT R2, R0, 0x3, RZ, 0xc0, !PT ;  /* 0x0000000300027812 */ /* 0x002fe200078ec0ff */
[----:B---3--:R-:W-:Y:S01]  /*0b50*/  UIADD3 UR12, UP2, UPT, UR4, UR12, URZ ;  /* 0x0000000c040c7290 */ /* 0x008fe2000ff5e0ff */
[----:B------:R-:W-:Y:S01]  /*0b60*/  SHF.R.U32.HI R5, RZ, 0x2, R0 ;  /* 0x00000002ff057819 */ /* 0x000fe20000011600 */
[----:B------:R-:W-:Y:S02]  /*0b70*/  ULEA UR4, UP0, UR7, UR5, 0x1 ;  /* 0x0000000507047291 */ /* 0x000fe4000f8008ff */
[----:B------:R-:W-:Y:S02]  /*0b80*/  USHF.L.U64.HI UR18, UR18, 0x5, UR17 ;  /* 0x0000000512127899 */ /* 0x000fe40008010211 */
[----:B------:R-:W-:Y:S01]  /*0b90*/  IMAD.WIDE.U32 R22, R5, UR25, R2 ;  /* 0x0000001905167c25 */ /* 0x000fe2000f8e0002 */
[----:B------:R-:W-:-:S02]  /*0ba0*/  ULEA.HI.X UR20, UR20, UR11, UR21, 0x5, UP1 ;  /* 0x0000000b14147291 */ /* 0x000fc400088f2c15 */
[----:B------:R-:W-:Y:S01]  /*0bb0*/  UIADD3 UR14, UP1, UPT, UR4, UR14, URZ ;  /* 0x0000000e040e7290 */ /* 0x000fe2000ff3e0ff */
[----:B------:R-:W-:Y:S01]  /*0bc0*/  IMAD.WIDE.U32 R2, R5, UR26, R2 ;  /* 0x0000001a05027c25 */ /* 0x000fe2000f8e0002 */
[----:B------:R-:W-:Y:S01]  /*0bd0*/  ULEA.HI.X UR4, UR7, UR18, URZ, 0x1, UP0 ;  /* 0x0000001207047291 */ /* 0x000fe200080f0cff */
[----:B------:R-:W-:Y:S01]  /*0be0*/  SHF.L.U64.HI R25, R22, 0x2, R23 ;  /* 0x0000000216197819 */ /* 0x000fe20000010217 */
[----:B------:R-:W-:Y:S02]  /*0bf0*/  UIADD3.X UR13, UPT, UPT, UR20, UR13, URZ, UP2, !UPT ;  /* 0x0000000d140d7290 */ /* 0x000fe400097fe4ff */
[----:B------:R-:W-:Y:S01]  /*0c00*/  SHF.L.U64.HI R28, R2, 0x2, R3 ;  /* 0x00000002021c7819 */ /* 0x000fe20000010203 */
[----:B------:R-:W-:Y:S02]  /*0c10*/  UIADD3.X UR15, UPT, UPT, UR4, UR15, URZ, UP1, !UPT ;  /* 0x0000000f040f7290 */ /* 0x000fe40008ffe4ff */
[----:B------:R-:W-:-:S12]  /*0c20*/  USHF.L.U64.HI UR4, UR8, 0x5, UR9 ;  /* 0x0000000508047899 */ /* 0x000fd80008010209 */
.L_x_3:
[----:B------:R-:W-:Y:S01]  /*0c30*/  LEA R12, P0, R2, UR14, 0x2 ;  /* 0x0000000e020c7c11 */ /* 0x000fe2000f8010ff */
[----:B------:R-:W-:-:S03]  /*0c40*/  IMAD.U32 R17, RZ, RZ, UR8 ;  /* 0x00000008ff117e24 */ /* 0x000fc6000f8e00ff */
[----:B------:R-:W-:-:S03]  /*0c50*/  IADD3.X R13, PT, PT, R28, UR15, RZ, P0, !PT ;  /* 0x0000000f1c0d7c10 */ /* 0x000fc600087fe4ff */
[----:B------:R-:W-:Y:S02]  /*0c60*/  IMAD.WIDE.U32 R16, R17, 0x10, R12 ;  /* 0x0000001011107825 */ /* 0x000fe400078e000c */
[----:B0-----:R-:W2:Y:S04]  /*0c70*/  LDG.E R0, desc[UR22][R12.64] ;  /* 0x000000160c007981 */ /* 0x001ea8000c1e1900 */
[----:B------:R-:W3:Y:S04]  /*0c80*/  LDG.E R20, desc[UR22][R16.64] ;  /* 0x0000001610147981 */ /* 0x000ee8000c1e1900 */
[----:B------:R-:W4:Y:S04]  /*0c90*/  LDG.E R21, desc[UR22][R12.64+0x10] ;  /* 0x000010160c157981 */ /* 0x000f28000c1e1900 */
[----:B------:R-:W5:Y:S01]  /*0ca0*/  LDG.E R24, desc[UR22][R16.64+0x10] ;  /* 0x0000101610187981 */ /* 0x000f62000c1e1900 */
[----:B------:R-:W-:Y:S01]  /*0cb0*/  LEA R8, P0, R22, UR12, 0x2 ;  /* 0x0000000c16087c11 */ /* 0x000fe2000f8010ff */
[----:B------:R-:W-:-:S03]  /*0cc0*/  IMAD.U32 R11, RZ, RZ, UR10 ;  /* 0x0000000aff0b7e24 */ /* 0x000fc6000f8e00ff */
[----:B------:R-:W-:-:S03]  /*0cd0*/  IADD3.X R9, PT, PT, R25, UR13, RZ, P0, !PT ;  /* 0x0000000d19097c10 */ /* 0x000fc600087fe4ff */
[----:B------:R-:W-:Y:S02]  /*0ce0*/  IMAD.WIDE.U32 R10, R11, 0x10, R8 ;  /* 0x000000100b0a7825 */ /* 0x000fe400078e0008 */
[----:B------:R-:W5:Y:S04]  /*0cf0*/  LDG.E R4, desc[UR22][R8.64] ;  /* 0x0000001608047981 */ /* 0x000f68000c1e1900 */
[----:B------:R-:W5:Y:S04]  /*0d00*/  LDG.E R6, desc[UR22][R8.64+0x10] ;  /* 0x0000101608067981 */ /* 0x000f68000c1e1900 */
[----:B------:R-:W5:Y:S04]  /*0d10*/  LDG.E R5, desc[UR22][R10.64] ;  /* 0x000000160a057981 */ /* 0x000f68000c1e1900 */
[----:B------:R-:W5:Y:S01]  /*0d20*/  LDG.E R7, desc[UR22][R10.64+0x10] ;  /* 0x000010160a077981 */ /* 0x000f62000c1e1900 */
[----:B------:R-:W-:-:S02]  /*0d30*/  UIADD3 UR28, UP0, UPT, UR28, -0x1, URZ ;  /* 0xffffffff1c1c7890 */ /* 0x000fc4000ff1e0ff */
[----:B------:R-:W-:Y:S02]  /*0d40*/  ULEA UR14, UP1, UR8, UR14, 0x5 ;  /* 0x0000000e080e7291 */ /* 0x000fe4000f8228ff */
[----:B------:R-:W-:Y:S02]  /*0d50*/  UIADD3.X UR6, UPT, UPT, UR6, -0x1, URZ, UP0, !UPT ;  /* 0xffffffff06067890 */ /* 0x000fe400087fe4ff */
[----:B------:R-:W-:Y:S02]  /*0d60*/  UISETP.NE.U32.AND UP0, UPT, UR28, URZ, UPT ;  /* 0x000000ff1c00728c */ /* 0x000fe4000bf05070 */
[----:B------:R-:W-:Y:S02]  /*0d70*/  UIADD3 UR12, UP2, UPT, UR12, 0x20, URZ ;  /* 0x000000200c0c7890 */ /* 0x000fe4000ff5e0ff */
[----:B------:R-:W-:Y:S02]  /*0d80*/  UISETP.NE.AND.EX UP0, UPT, UR6, URZ, UPT, UP0 ;  /* 0x000000ff0600728c */ /* 0x000fe4000bf05300 */
[----:B------:R-:W-:-:S02]  /*0d90*/  UIADD3.X UR15, UPT, UPT, UR15, UR4, URZ, UP1, !UPT ;  /* 0x000000040f0f7290 */ /* 0x000fc40008ffe4ff */
[----:B------:R-:W-:Y:S01]  /*0da0*/  UIADD3.X UR13, UPT, UPT, URZ, UR13, URZ, UP2, !UPT ;  /* 0x0000000dff0d7290 */ /* 0x000fe200097fe4ff */
[----:B--2---:R-:W-:Y:S04]  /*0db0*/  MOVM.16.MT88 R26, R0 ;  /* 0x00000000001a723a */ /* 0x004fe80000000000 */
[----:B---3--:R-:W0:Y:S04]  /*0dc0*/  MOVM.16.MT88 R27, R20 ;  /* 0x00000000141b723a */ /* 0x008e280000000000 */
[----:B----4-:R-:W-:Y:S04]  /*0dd0*/  MOVM.16.MT88 R12, R21 ;  /* 0x00000000150c723a */ /* 0x010fe80000000000 */
[----:B-----5:R-:W1:Y:S01]  /*0de0*/  MOVM.16.MT88 R13, R24 ;  /* 0x00000000180d723a */ /* 0x020e620000000000 */
[C---:B0-----:R-:W-:Y:S08]  /*0df0*/  HMMA.16816.F16 R18, R4.reuse, R26, R18 ;  /* 0x0000001a0412723c */ /* 0x041ff00000000812 */
[----:B-1----:R-:W-:Y:S01]  /*0e00*/  HMMA.16816.F16 R14, R4, R12, R14 ;  /* 0x0000000c040e723c */ /* 0x002fe2000000080e */
[----:B------:R-:W-:-:S04]  /*0e10*/  NOP ;  /* 0x0000000000007918 */ /* 0x000fc80000000000 */
[----:B------:R-:W-:-:S15]  /*0e20*/  BRA.U UP0, `(.L_x_3) ;  /* 0xfffffffd00807547 */ /* 0x000fde000b83ffff */
.L_x_0:
[----:B------:R-:W1:Y:S01]  /*0e30*/  S2R R0, SR_LANEID ;  /* 0x0000000000007919 */ /* 0x000e620000000000 */
[----:B------:R-:W2:Y:S01]  /*0e40*/  LDCU.64 UR10, c[0x0][0x390] ;  /* 0x00007200ff0a77ac */ /* 0x000ea20008000a00 */
[----:B------:R-:W-:Y:S01]  /*0e50*/  IMAD.MOV.U32 R3, RZ, RZ, RZ ;  /* 0x000000ffff037224 */ /* 0x000fe200078e00ff */
[----:B------:R-:W-:Y:S01]  /*0e60*/  USHF.L.U32 UR16, UR16, 0x4, URZ ;  /* 0x0000000410107899 */ /* 0x000fe200080006ff */
[----:B------:R-:W-:Y:S01]  /*0e70*/  UMOV UR4, UR7 ;  /* 0x0000000700047c82 */ /* 0x000fe20008000000 */
[----:B------:R-:W-:Y:S01]  /*0e80*/  UMOV UR5, URZ ;  /* 0x000000ff00057c82 */ /* 0x000fe20008000000 */
[----:B------:R-:W-:Y:S02]  /*0e90*/  USHF.R.U32.HI UR6, URZ, 0x1, UR8 ;  /* 0x00000001ff067899 */ /* 0x000fe40008011608 */
[----:B------:R-:W-:-:S04]  /*0ea0*/  UIMAD.WIDE.U32 UR4, UR16, UR8, UR4 ;  /* 0x00000008100472a5 */ /* 0x000fc8000f8e0004 */
[----:B------:R-:W-:Y:S02]  /*0eb0*/  UIMAD UR9, UR16, UR9, UR5 ;  /* 0x00000009100972a4 */ /* 0x000fe4000f8e0205 */
[----:B--2---:R-:W-:-:S04]  /*0ec0*/  ULEA UR5, UP0, UR4, UR10, 0x1 ;  /* 0x0000000a04057291 */ /* 0x004fc8000f8008ff */
[----:B------:R-:W-:Y:S01]  /*0ed0*/  ULEA.HI.X UR4, UR4, UR11, UR9, 0x1, UP0 ;  /* 0x0000000b04047291 */ /* 0x000fe200080f0c09 */
[----:B-1----:R-:W-:Y:S02]  /*0ee0*/  LOP3.LUT R2, R0, 0x3, RZ, 0xc0, !PT ;  /* 0x0000000300027812 */ /* 0x002fe400078ec0ff */
[----:B------:R-:W-:-:S05]  /*0ef0*/  SHF.R.U32.HI R5, RZ, 0x2, R0 ;  /* 0x00000002ff057819 */ /* 0x000fca0000011600 */
[----:B------:R-:W-:-:S03]  /*0f00*/  IMAD.WIDE.U32 R4, R5, UR6, R2 ;  /* 0x0000000605047c25 */ /* 0x000fc6000f8e0002 */
[----:B------:R-:W-:-:S04]  /*0f10*/  LEA R2, P0, R4, UR5, 0x2 ;  /* 0x0000000504027c11 */ /* 0x000fc8000f8010ff */
[----:B------:R-:W-:Y:S01]  /*0f20*/  LEA.HI.X R3, R4, UR4, R5, 0x2, P0 ;  /* 0x0000000404037c11 */ /* 0x000fe200080f1405 */
[----:B------:R-:W-:-:S04]  /*0f30*/  IMAD.U32 R5, RZ, RZ, UR6 ;  /* 0x00000006ff057e24 */ /* 0x000fc8000f8e00ff */
[----:B------:R-:W-:Y:S01]  /*0f40*/  IMAD.WIDE.U32 R4, R5, 0x20, R2 ;  /* 0x0000002005047825 */ /* 0x000fe200078e0002 */
[----:B0-----:R-:W-:Y:S04]  /*0f50*/  STG.E desc[UR22][R2.64], R18 ;  /* 0x0000001202007986 */ /* 0x001fe8000c101916 */
[----:B------:R-:W-:Y:S04]  /*0f60*/  STG.E desc[UR22][R4.64], R19 ;  /* 0x0000001304007986 */ /* 0x000fe8000c101916 */
[----:B------:R-:W-:Y:S04]  /*0f70*/  STG.E desc[UR22][R2.64+0x10], R14 ;  /* 0x0000100e02007986 */ /* 0x000fe8000c101916 */
[----:B------:R-:W-:Y:S01]  /*0f80*/  STG.E desc[UR22][R4.64+0x10], R15 ;  /* 0x0000100f04007986 */ /* 0x000fe2000c101916 */
[----:B------:R-:W-:Y:S05]  /*0f90*/  EXIT ;  /* 0x000000000000794d */ /* 0x000fea0003800000 */
.L_x_4:
[----:B------:R-:W-:-:S00]  /*0fa0*/  BRA `(.L_x_4) ;  /* 0xfffffffc00fc7947 */ /* 0x000fc0000383ffff */
[----:B------:R-:W-:-:S00]  /*0fb0*/  NOP ;  /* 0x0000000000007918 */ /* 0x000fc00000000000 */
        /* <DEDUP_REMOVED lines=12> */
.L_x_5:


//--------------------- .nv.shared.reserved.0     --------------------------
	.section	.nv.shared.reserved.0,"aw",@nobits
	.weak		__nv_reservedSMEM_offset_0_alias
	.size		__nv_reservedSMEM_offset_0_alias, 0, 64
	.other		__nv_reservedSMEM_offset_0_alias,@"STO_CUDA_RESERVED_SHARED STV_DEFAULT"
__nv_reservedSMEM_offset_0_alias:
	.zero		0
	.zero		64


//--------------------- .nv.constant0._Z15wmmaNaiveKernelPK6__halfS1_PS_mmm --------------------------
	.section	.nv.constant0._Z15wmmaNaiveKernelPK6__halfS1_PS_mmm,"a",@progbits
	.sectionflags	@""
	.align	4
.nv.constant0._Z15wmmaNaiveKernelPK6__halfS1_PS_mmm:
	.zero		944


//--------------------- SYMBOLS --------------------------

	.type		.nv.reservedSmem.offset0,@object
	.size		.nv.reservedSmem.offset0,0x4
